//
// Generated by NVIDIA NVVM Compiler
//
// Compiler Build ID: CL-36424714
// Cuda compilation tools, release 13.0, V13.0.88
// Based on NVVM 20.0.0
//

.version 9.0
.target sm_100
.address_size 64

	// .globl	_ZN8CudaCalc23fft32_v4_correct_kernelEPK6float2PS0_i
.const .align 4 .b8 _ZN8CudaCalc18TWIDDLE_V4_REAL_32E[64] = {0, 0, 128, 63, 186, 20, 123, 63, 102, 131, 108, 63, 56, 219, 84, 63, 247, 4, 53, 63, 214, 57, 14, 63, 7, 239, 195, 62, 172, 197, 71, 62, 0, 0, 0, 0, 172, 197, 71, 190, 7, 239, 195, 190, 214, 57, 14, 191, 247, 4, 53, 191, 56, 219, 84, 191, 102, 131, 108, 191, 186, 20, 123, 191};
.const .align 4 .b8 _ZN8CudaCalc18TWIDDLE_V4_IMAG_32E[64] = {0, 0, 0, 128, 172, 197, 71, 190, 7, 239, 195, 190, 214, 57, 14, 191, 247, 4, 53, 191, 56, 219, 84, 191, 102, 131, 108, 191, 186, 20, 123, 191, 0, 0, 128, 191, 186, 20, 123, 191, 102, 131, 108, 191, 56, 219, 84, 191, 247, 4, 53, 191, 214, 57, 14, 191, 7, 239, 195, 190, 172, 197, 71, 190};
.extern .shared .align 16 .b8 _ZN8CudaCalc5shmemE[];

.visible .entry _ZN8CudaCalc23fft32_v4_correct_kernelEPK6float2PS0_i(
	.param .u64 .ptr .align 1 _ZN8CudaCalc23fft32_v4_correct_kernelEPK6float2PS0_i_param_0,
	.param .u64 .ptr .align 1 _ZN8CudaCalc23fft32_v4_correct_kernelEPK6float2PS0_i_param_1,
	.param .u32 _ZN8CudaCalc23fft32_v4_correct_kernelEPK6float2PS0_i_param_2
)
{
	.reg .pred 	%p<7>;
	.reg .b32 	%r<30>;
	.reg .b32 	%f<77>;
	.reg .b64 	%rd<29>;

	ld.param.u64 	%rd1, [_ZN8CudaCalc23fft32_v4_correct_kernelEPK6float2PS0_i_param_0];
	ld.param.u64 	%rd2, [_ZN8CudaCalc23fft32_v4_correct_kernelEPK6float2PS0_i_param_1];
	ld.param.u32 	%r7, [_ZN8CudaCalc23fft32_v4_correct_kernelEPK6float2PS0_i_param_2];
	mov.u32 	%r1, %tid.x;
	mov.u32 	%r2, %tid.y;
	mov.u32 	%r8, %ctaid.x;
	shl.b32 	%r9, %r8, 6;
	add.s32 	%r3, %r9, %r1;
	setp.ge.s32 	%p1, %r3, %r7;
	@%p1 bra 	$L__BB0_12;
	mov.u32 	%r10, _ZN8CudaCalc5shmemE;
	mad.lo.s32 	%r4, %r1, 272, %r10;
	shl.b32 	%r11, %r3, 5;
	add.s32 	%r5, %r11, %r2;
	mul.wide.s32 	%rd5, %r5, 8;
	add.s64 	%rd3, %rd1, %rd5;
	// begin inline asm
	ld.global.nc.v2.f32 {%f1,%f2}, [%rd3];
	// end inline asm
	add.s64 	%rd4, %rd3, 128;
	// begin inline asm
	ld.global.nc.v2.f32 {%f3,%f4}, [%rd4];
	// end inline asm
	shl.b32 	%r12, %r2, 3;
	add.s32 	%r6, %r4, %r12;
	st.shared.v2.f32 	[%r6], {%f1, %f2};
	st.shared.v2.f32 	[%r6+128], {%f3, %f4};
	bar.sync 	0;
	setp.gt.u32 	%p2, %r2, 15;
	@%p2 bra 	$L__BB0_3;
	ld.shared.v2.f32 	{%f5, %f6}, [%r6];
	ld.shared.v2.f32 	{%f7, %f8}, [%r6+128];
	add.f32 	%f9, %f5, %f7;
	add.f32 	%f10, %f6, %f8;
	st.shared.v2.f32 	[%r6], {%f9, %f10};
	sub.f32 	%f11, %f5, %f7;
	sub.f32 	%f12, %f6, %f8;
	st.shared.v2.f32 	[%r6+128], {%f11, %f12};
$L__BB0_3:
	setp.gt.u32 	%p3, %r2, 15;
	bar.sync 	0;
	@%p3 bra 	$L__BB0_5;
	and.b32  	%r13, %r2, 3;
	shl.b32 	%r14, %r2, 1;
	and.b32  	%r15, %r14, 24;
	or.b32  	%r16, %r15, %r13;
	shl.b32 	%r17, %r16, 3;
	add.s32 	%r18, %r4, %r17;
	ld.shared.v2.f32 	{%f13, %f14}, [%r18];
	ld.shared.v2.f32 	{%f15, %f16}, [%r18+32];
	and.b32  	%r19, %r14, 6;
	mul.wide.u32 	%rd6, %r19, 4;
	mov.u64 	%rd7, _ZN8CudaCalc18TWIDDLE_V4_REAL_32E;
	add.s64 	%rd8, %rd7, %rd6;
	ld.const.f32 	%f17, [%rd8];
	mov.u64 	%rd9, _ZN8CudaCalc18TWIDDLE_V4_IMAG_32E;
	add.s64 	%rd10, %rd9, %rd6;
	ld.const.f32 	%f18, [%rd10];
	mul.f32 	%f19, %f15, %f17;
	mul.f32 	%f20, %f16, %f18;
	sub.f32 	%f21, %f19, %f20;
	mul.f32 	%f22, %f15, %f18;
	fma.rn.f32 	%f23, %f16, %f17, %f22;
	add.f32 	%f24, %f13, %f21;
	add.f32 	%f25, %f14, %f23;
	st.shared.v2.f32 	[%r18], {%f24, %f25};
	sub.f32 	%f26, %f13, %f21;
	sub.f32 	%f27, %f14, %f23;
	st.shared.v2.f32 	[%r18+32], {%f26, %f27};
$L__BB0_5:
	setp.gt.u32 	%p4, %r2, 15;
	bar.sync 	0;
	@%p4 bra 	$L__BB0_7;
	and.b32  	%r20, %r2, 7;
	shl.b32 	%r21, %r2, 1;
	and.b32  	%r22, %r21, 16;
	or.b32  	%r23, %r22, %r20;
	shl.b32 	%r24, %r23, 3;
	add.s32 	%r25, %r4, %r24;
	ld.shared.v2.f32 	{%f28, %f29}, [%r25];
	ld.shared.v2.f32 	{%f30, %f31}, [%r25+64];
	shr.u32 	%r26, %r20, 1;
	mul.wide.u32 	%rd11, %r26, 4;
	mov.u64 	%rd12, _ZN8CudaCalc18TWIDDLE_V4_REAL_32E;
	add.s64 	%rd13, %rd12, %rd11;
	ld.const.f32 	%f32, [%rd13];
	mov.u64 	%rd14, _ZN8CudaCalc18TWIDDLE_V4_IMAG_32E;
	add.s64 	%rd15, %rd14, %rd11;
	ld.const.f32 	%f33, [%rd15];
	mul.f32 	%f34, %f30, %f32;
	mul.f32 	%f35, %f31, %f33;
	sub.f32 	%f36, %f34, %f35;
	mul.f32 	%f37, %f30, %f33;
	fma.rn.f32 	%f38, %f31, %f32, %f37;
	add.f32 	%f39, %f28, %f36;
	add.f32 	%f40, %f29, %f38;
	st.shared.v2.f32 	[%r25], {%f39, %f40};
	sub.f32 	%f41, %f28, %f36;
	sub.f32 	%f42, %f29, %f38;
	st.shared.v2.f32 	[%r25+64], {%f41, %f42};
$L__BB0_7:
	setp.gt.u32 	%p5, %r2, 15;
	bar.sync 	0;
	@%p5 bra 	$L__BB0_9;
	ld.shared.v2.f32 	{%f43, %f44}, [%r6];
	ld.shared.v2.f32 	{%f45, %f46}, [%r6+128];
	mul.wide.u32 	%rd16, %r2, 4;
	mov.u64 	%rd17, _ZN8CudaCalc18TWIDDLE_V4_REAL_32E;
	add.s64 	%rd18, %rd17, %rd16;
	ld.const.f32 	%f47, [%rd18];
	mov.u64 	%rd19, _ZN8CudaCalc18TWIDDLE_V4_IMAG_32E;
	add.s64 	%rd20, %rd19, %rd16;
	ld.const.f32 	%f48, [%rd20];
	mul.f32 	%f49, %f45, %f47;
	mul.f32 	%f50, %f46, %f48;
	sub.f32 	%f51, %f49, %f50;
	mul.f32 	%f52, %f45, %f48;
	fma.rn.f32 	%f53, %f46, %f47, %f52;
	add.f32 	%f54, %f43, %f51;
	add.f32 	%f55, %f44, %f53;
	st.shared.v2.f32 	[%r6], {%f54, %f55};
	sub.f32 	%f56, %f43, %f51;
	sub.f32 	%f57, %f44, %f53;
	st.shared.v2.f32 	[%r6+128], {%f56, %f57};
$L__BB0_9:
	setp.gt.u32 	%p6, %r2, 15;
	bar.sync 	0;
	@%p6 bra 	$L__BB0_11;
	add.s32 	%r28, %r6, %r12;
	ld.shared.v4.f32 	{%f58, %f59, %f60, %f61}, [%r28];
	and.b32  	%r29, %r2, 15;
	mul.wide.u32 	%rd21, %r29, 4;
	mov.u64 	%rd22, _ZN8CudaCalc18TWIDDLE_V4_REAL_32E;
	add.s64 	%rd23, %rd22, %rd21;
	ld.const.f32 	%f62, [%rd23];
	mov.u64 	%rd24, _ZN8CudaCalc18TWIDDLE_V4_IMAG_32E;
	add.s64 	%rd25, %rd24, %rd21;
	ld.const.f32 	%f63, [%rd25];
	mul.f32 	%f64, %f60, %f62;
	mul.f32 	%f65, %f61, %f63;
	sub.f32 	%f66, %f64, %f65;
	mul.f32 	%f67, %f60, %f63;
	fma.rn.f32 	%f68, %f61, %f62, %f67;
	add.f32 	%f69, %f58, %f66;
	add.f32 	%f70, %f59, %f68;
	sub.f32 	%f71, %f58, %f66;
	sub.f32 	%f72, %f59, %f68;
	st.shared.v4.f32 	[%r28], {%f69, %f70, %f71, %f72};
$L__BB0_11:
	bar.sync 	0;
	ld.shared.v2.f32 	{%f73, %f74}, [%r6];
	cvta.to.global.u64 	%rd26, %rd2;
	add.s64 	%rd28, %rd26, %rd5;
	st.global.v2.f32 	[%rd28], {%f73, %f74};
	ld.shared.v2.f32 	{%f75, %f76}, [%r6+128];
	st.global.v2.f32 	[%rd28+128], {%f75, %f76};
$L__BB0_12:
	ret;

}


// ===== COMPILED SASS (sm_100) =====

	.target	sm_100

	.elftype	@"ET_EXEC"


//--------------------- .note.nv.tkinfo           --------------------------
	.section	.note.nv.tkinfo,"",@"SHT_NOTE"
	.sectionflags	@"SHF_NOTE_NV_TKINFO"
	.tkinfo
        /*0018*/ 	.word	0x00000002
        /*0030*/ 	.string	""
        /*0030*/ 	.string	"ptxas"
        /*0030*/ 	.string	"Cuda compilation tools, release 13.0, V13.0.88"
        /*0030*/ 	.string	"Build cuda_13.0.r13.0/compiler.36424714_0"
        /*0030*/ 	.string	"-arch sm_100 -m 64 "



//--------------------- .note.nv.cuinfo           --------------------------
	.section	.note.nv.cuinfo,"",@"SHT_NOTE"
	.sectionflags	@"SHF_NOTE_NV_CUINFO"
        /*0018*/ 	.short	0x0002
        /*001a*/ 	.short	0x0064
        /*001c*/ 	.short	0x0082
	.zero		2


//--------------------- .nv.info                  --------------------------
	.section	.nv.info,"",@"SHT_CUDA_INFO"
	.align	4


	//----- nvinfo : EIATTR_REGCOUNT
	.align		4
        /*0000*/ 	.byte	0x04, 0x2f
        /*0002*/ 	.short	(.L_3 - .L_2)
	.align		4
.L_2:
        /*0004*/ 	.word	index@(_ZN8CudaCalc23fft32_v4_correct_kernelEPK6float2PS0_i)
        /*0008*/ 	.word	0x00000012


	//----- nvinfo : EIATTR_FRAME_SIZE
	.align		4
.L_3:
        /*000c*/ 	.byte	0x04, 0x11
        /*000e*/ 	.short	(.L_5 - .L_4)
	.align		4
.L_4:
        /*0010*/ 	.word	index@(_ZN8CudaCalc23fft32_v4_correct_kernelEPK6float2PS0_i)
        /*0014*/ 	.word	0x00000000


	//----- nvinfo : EIATTR_MIN_STACK_SIZE
	.align		4
.L_5:
        /*0018*/ 	.byte	0x04, 0x12
        /*001a*/ 	.short	(.L_7 - .L_6)
	.align		4
.L_6:
        /*001c*/ 	.word	index@(_ZN8CudaCalc23fft32_v4_correct_kernelEPK6float2PS0_i)
        /*0020*/ 	.word	0x00000000
.L_7:


//--------------------- .nv.compat                --------------------------
	.section	.nv.compat,"",@"SHT_CUDA_COMPAT_INFO"
	.align	4
        /*0000*/ 	.byte	0x02, 0x09, 0x00, 0x00, 0x02, 0x02, 0x01, 0x00, 0x02, 0x05, 0x05, 0x00, 0x03, 0x07, 0x01, 0x01
        /*0010*/ 	.byte	0x02, 0x03, 0x00, 0x00, 0x02, 0x06, 0x01, 0x00, 0x04, 0x0b, 0x08, 0x00, 0x09, 0x00, 0x00, 0x00
        /*0020*/ 	.byte	0x00, 0x00, 0x00, 0x00


//--------------------- .nv.info._ZN8CudaCalc23fft32_v4_correct_kernelEPK6float2PS0_i --------------------------
	.section	.nv.info._ZN8CudaCalc23fft32_v4_correct_kernelEPK6float2PS0_i,"",@"SHT_CUDA_INFO"
	.sectionflags	@""
	.align	4


	//----- nvinfo : EIATTR_CUDA_API_VERSION
	.align		4
        /*0000*/ 	.byte	0x04, 0x37
        /*0002*/ 	.short	(.L_9 - .L_8)
.L_8:
        /*0004*/ 	.word	0x00000082


	//----- nvinfo : EIATTR_KPARAM_INFO
	.align		4
.L_9:
        /*0008*/ 	.byte	0x04, 0x17
        /*000a*/ 	.short	(.L_11 - .L_10)
.L_10:
        /*000c*/ 	.word	0x00000000
        /*0010*/ 	.short	0x0002
        /*0012*/ 	.short	0x0010
        /*0014*/ 	.byte	0x00, 0xf0, 0x11, 0x00


	//----- nvinfo : EIATTR_KPARAM_INFO
	.align		4
.L_11:
        /*0018*/ 	.byte	0x04, 0x17
        /*001a*/ 	.short	(.L_13 - .L_12)
.L_12:
        /*001c*/ 	.word	0x00000000
        /*0020*/ 	.short	0x0001
        /*0022*/ 	.short	0x0008
        /*0024*/ 	.byte	0x00, 0xf5, 0x21, 0x00


	//----- nvinfo : EIATTR_KPARAM_INFO
	.align		4
.L_13:
        /*0028*/ 	.byte	0x04, 0x17
        /*002a*/ 	.short	(.L_15 - .L_14)
.L_14:
        /*002c*/ 	.word	0x00000000
        /*0030*/ 	.short	0x0000
        /*0032*/ 	.short	0x0000
        /*0034*/ 	.byte	0x00, 0xf5, 0x21, 0x00


	//----- nvinfo : EIATTR_SPARSE_MMA_MASK
	.align		4
.L_15:
        /*0038*/ 	.byte	0x03, 0x50
        /*003a*/ 	.short	0x0000


	//----- nvinfo : EIATTR_MAXREG_COUNT
	.align		4
        /*003c*/ 	.byte	0x03, 0x1b
        /*003e*/ 	.short	0x00ff


	//----- nvinfo : EIATTR_NUM_BARRIERS
	.align		4
        /*0040*/ 	.byte	0x02, 0x4c
        /*0042*/ 	.byte	0x01
	.zero		1


	//----- nvinfo : EIATTR_MERCURY_ISA_VERSION
	.align		4
        /*0044*/ 	.byte	0x03, 0x5f
        /*0046*/ 	.short	0x0101


	//----- nvinfo : EIATTR_VRC_CTA_INIT_COUNT
	.align		4
        /*0048*/ 	.byte	0x02, 0x4a
	.zero		1
	.zero		1


	//----- nvinfo : EIATTR_EXIT_INSTR_OFFSETS
	.align		4
        /*004c*/ 	.byte	0x04, 0x1c
        /*004e*/ 	.short	(.L_17 - .L_16)


	//   ....[0]....
.L_16:
        /*0050*/ 	.word	0x00000060


	//   ....[1]....
        /*0054*/ 	.word	0x000007d0


	//----- nvinfo : EIATTR_CRS_STACK_SIZE
	.align		4
.L_17:
        /*0058*/ 	.byte	0x04, 0x1e
        /*005a*/ 	.short	(.L_19 - .L_18)
.L_18:
        /*005c*/ 	.word	0x00000000


	//----- nvinfo : EIATTR_CBANK_PARAM_SIZE
	.align		4
.L_19:
        /*0060*/ 	.byte	0x03, 0x19
        /*0062*/ 	.short	0x0014


	//----- nvinfo : EIATTR_PARAM_CBANK
	.align		4
        /*0064*/ 	.byte	0x04, 0x0a
        /*0066*/ 	.short	(.L_21 - .L_20)
	.align		4
.L_20:
        /*0068*/ 	.word	index@(.nv.constant0._ZN8CudaCalc23fft32_v4_correct_kernelEPK6float2PS0_i)
        /*006c*/ 	.short	0x0380
        /*006e*/ 	.short	0x0014


	//----- nvinfo : EIATTR_SW_WAR
	.align		4
.L_21:
        /*0070*/ 	.byte	0x04, 0x36
        /*0072*/ 	.short	(.L_23 - .L_22)
.L_22:
        /*0074*/ 	.word	0x00000008
.L_23:


//--------------------- .nv.callgraph             --------------------------
	.section	.nv.callgraph,"",@"SHT_CUDA_CALLGRAPH"
	.align	4
	.sectionentsize	8
	.align		4
        /*0000*/ 	.word	0x00000000
	.align		4
        /*0004*/ 	.word	0xffffffff
	.align		4
        /*0008*/ 	.word	0x00000000
	.align		4
        /*000c*/ 	.word	0xfffffffe
	.align		4
        /*0010*/ 	.word	0x00000000
	.align		4
        /*0014*/ 	.word	0xfffffffd
	.align		4
        /*0018*/ 	.word	0x00000000
	.align		4
        /*001c*/ 	.word	0xfffffffc


//--------------------- .nv.constant3             --------------------------
	.section	.nv.constant3,"a",@progbits
	.align	4
.nv.constant3:
	.type		_ZN8CudaCalc18TWIDDLE_V4_REAL_32E,@object
	.size		_ZN8CudaCalc18TWIDDLE_V4_REAL_32E,(_ZN8CudaCalc18TWIDDLE_V4_IMAG_32E - _ZN8CudaCalc18TWIDDLE_V4_REAL_32E)
_ZN8CudaCalc18TWIDDLE_V4_REAL_32E:
        /*0000*/ 	.byte	0x00, 0x00, 0x80, 0x3f, 0xba, 0x14, 0x7b, 0x3f, 0x66, 0x83, 0x6c, 0x3f, 0x38, 0xdb, 0x54, 0x3f
        /*0010*/ 	.byte	0xf7, 0x04, 0x35, 0x3f, 0xd6, 0x39, 0x0e, 0x3f, 0x07, 0xef, 0xc3, 0x3e, 0xac, 0xc5, 0x47, 0x3e
        /*0020*/ 	.byte	0x00, 0x00, 0x00, 0x00, 0xac, 0xc5, 0x47, 0xbe, 0x07, 0xef, 0xc3, 0xbe, 0xd6, 0x39, 0x0e, 0xbf
        /*0030*/ 	.byte	0xf7, 0x04, 0x35, 0xbf, 0x38, 0xdb, 0x54, 0xbf, 0x66, 0x83, 0x6c, 0xbf, 0xba, 0x14, 0x7b, 0xbf
	.type		_ZN8CudaCalc18TWIDDLE_V4_IMAG_32E,@object
	.size		_ZN8CudaCalc18TWIDDLE_V4_IMAG_32E,(.L_1 - _ZN8CudaCalc18TWIDDLE_V4_IMAG_32E)
_ZN8CudaCalc18TWIDDLE_V4_IMAG_32E:
        /*0040*/ 	.byte	0x00, 0x00, 0x00, 0x80, 0xac, 0xc5, 0x47, 0xbe, 0x07, 0xef, 0xc3, 0xbe, 0xd6, 0x39, 0x0e, 0xbf
        /*0050*/ 	.byte	0xf7, 0x04, 0x35, 0xbf, 0x38, 0xdb, 0x54, 0xbf, 0x66, 0x83, 0x6c, 0xbf, 0xba, 0x14, 0x7b, 0xbf
        /*0060*/ 	.byte	0x00, 0x00, 0x80, 0xbf, 0xba, 0x14, 0x7b, 0xbf, 0x66, 0x83, 0x6c, 0xbf, 0x38, 0xdb, 0x54, 0xbf
        /*0070*/ 	.byte	0xf7, 0x04, 0x35, 0xbf, 0xd6, 0x39, 0x0e, 0xbf, 0x07, 0xef, 0xc3, 0xbe, 0xac, 0xc5, 0x47, 0xbe
.L_1:


//--------------------- .text._ZN8CudaCalc23fft32_v4_correct_kernelEPK6float2PS0_i --------------------------
	.section	.text._ZN8CudaCalc23fft32_v4_correct_kernelEPK6float2PS0_i,"ax",@progbits
	.align	128
        .global         _ZN8CudaCalc23fft32_v4_correct_kernelEPK6float2PS0_i
        .type           _ZN8CudaCalc23fft32_v4_correct_kernelEPK6float2PS0_i,@function
        .size           _ZN8CudaCalc23fft32_v4_correct_kernelEPK6float2PS0_i,(.L_x_9 - _ZN8CudaCalc23fft32_v4_correct_kernelEPK6float2PS0_i)
        .other          _ZN8CudaCalc23fft32_v4_correct_kernelEPK6float2PS0_i,@"STO_CUDA_ENTRY STV_DEFAULT"
_ZN8CudaCalc23fft32_v4_correct_kernelEPK6float2PS0_i:
.text._ZN8CudaCalc23fft32_v4_correct_kernelEPK6float2PS0_i:
[----:B------:R-:W-:Y:S01]  /*0000*/  LDC R1, c[0x0][0x37c] ;  /* 0x0000df00ff017b82 */ /* 0x000fe20000000800 */
[----:B------:R-:W0:Y:S01]  /*0010*/  S2R R13, SR_TID.X ;  /* 0x00000000000d7919 */ /* 0x000e220000002100 */
[----:B------:R-:W1:Y:S01]  /*0020*/  LDCU UR4, c[0x0][0x390] ;  /* 0x00007200ff0477ac */ /* 0x000e620008000800 */
[----:B------:R-:W0:Y:S02]  /*0030*/  S2R R0, SR_CTAID.X ;  /* 0x0000000000007919 */ /* 0x000e240000002500 */
[----:B0-----:R-:W-:-:S04]  /*0040*/  LEA R0, R0, R13, 0x6 ;  /* 0x0000000d00007211 */ /* 0x001fc800078e30ff */
[----:B-1----:R-:W-:-:S13]  /*0050*/  ISETP.GE.AND P0, PT, R0, UR4, PT ;  /* 0x0000000400007c0c */ /* 0x002fda000bf06270 */
[----:B------:R-:W-:Y:S05]  /*0060*/  @P0 EXIT ;  /* 0x000000000000094d */ /* 0x000fea0003800000 */
[----:B------:R-:W0:Y:S01]  /*0070*/  S2R R3, SR_TID.Y ;  /* 0x0000000000037919 */ /* 0x000e220000002200 */
[----:B------:R-:W1:Y:S01]  /*0080*/  LDC.64 R6, c[0x0][0x380] ;  /* 0x0000e000ff067b82 */ /* 0x000e620000000a00 */
[----:B------:R-:W2:Y:S01]  /*0090*/  LDCU.64 UR4, c[0x0][0x358] ;  /* 0x00006b00ff0477ac */ /* 0x000ea20008000a00 */
[----:B0-----:R-:W-:-:S05]  /*00a0*/  LEA R0, R0, R3, 0x5 ;  /* 0x0000000300007211 */ /* 0x001fca00078e28ff */
[----:B-1----:R-:W-:-:S05]  /*00b0*/  IMAD.WIDE R6, R0, 0x8, R6 ;  /* 0x0000000800067825 */ /* 0x002fca00078e0206 */
[----:B--2---:R-:W2:Y:S04]  /*00c0*/  LDG.E.64.CONSTANT R8, desc[UR4][R6.64] ;  /* 0x0000000406087981 */ /* 0x004ea8000c1e9b00 */
[----:B------:R-:W3:Y:S01]  /*00d0*/  LDG.E.64.CONSTANT R10, desc[UR4][R6.64+0x80] ;  /* 0x00008004060a7981 */ /* 0x000ee2000c1e9b00 */
[----:B------:R-:W-:Y:S01]  /*00e0*/  MOV R2, 0x400 ;  /* 0x0000040000027802 */ /* 0x000fe20000000f00 */
[----:B------:R-:W-:Y:S01]  /*00f0*/  BSSY.RECONVERGENT B0, `(.L_x_0) ;  /* 0x0000027000007945 */ /* 0x000fe20003800200 */
[----:B------:R-:W-:Y:S01]  /*0100*/  ISETP.GT.U32.AND P0, PT, R3, 0xf, PT ;  /* 0x0000000f0300780c */ /* 0x000fe20003f04070 */
[----:B------:R-:W0:Y:S02]  /*0110*/  S2R R5, SR_CgaCtaId ;  /* 0x0000000000057919 */ /* 0x000e240000008800 */
[----:B0-----:R-:W-:-:S05]  /*0120*/  LEA R2, R5, R2, 0x18 ;  /* 0x0000000205027211 */ /* 0x001fca00078ec0ff */
[----:B------:R-:W-:-:S05]  /*0130*/  IMAD R4, R13, 0x110, R2 ;  /* 0x000001100d047824 */ /* 0x000fca00078e0202 */
[----:B------:R-:W-:-:S05]  /*0140*/  LEA R2, R3, R4, 0x3 ;  /* 0x0000000403027211 */ /* 0x000fca00078e18ff */
[----:B--2---:R-:W-:Y:S04]  /*0150*/  STS.64 [R2], R8 ;  /* 0x0000000802007388 */ /* 0x004fe80000000a00 */
[----:B---3--:R-:W-:Y:S01]  /*0160*/  STS.64 [R2+0x80], R10 ;  /* 0x0000800a02007388 */ /* 0x008fe20000000a00 */
[----:B------:R-:W-:Y:S06]  /*0170*/  BAR.SYNC.DEFER_BLOCKING 0x0 ;  /* 0x0000000000007b1d */ /* 0x000fec0000010000 */
[----:B------:R-:W-:Y:S04]  /*0180*/  @!P0 LDS.64 R12, [R2] ;  /* 0x00000000020c8984 */ /* 0x000fe80000000a00 */
[----:B------:R-:W0:Y:S02]  /*0190*/  @!P0 LDS.64 R6, [R2+0x80] ;  /* 0x0000800002068984 */ /* 0x000e240000000a00 */
[C-C-:B0-----:R-:W-:Y:S01]  /*01a0*/  @!P0 FADD R14, R12.reuse, R6.reuse ;  /* 0x000000060c0e8221 */ /* 0x141fe20000000000 */
[C-C-:B------:R-:W-:Y:S01]  /*01b0*/  @!P0 FADD R15, R13.reuse, R7.reuse ;  /* 0x000000070d0f8221 */ /* 0x140fe20000000000 */
[----:B------:R-:W-:Y:S01]  /*01c0*/  @!P0 FADD R6, R12, -R6 ;  /* 0x800000060c068221 */ /* 0x000fe20000000000 */
[----:B------:R-:W-:-:S03]  /*01d0*/  @!P0 FADD R7, R13, -R7 ;  /* 0x800000070d078221 */ /* 0x000fc60000000000 */
[----:B------:R0:W-:Y:S04]  /*01e0*/  @!P0 STS.64 [R2], R14 ;  /* 0x0000000e02008388 */ /* 0x0001e80000000a00 */
[----:B------:R0:W-:Y:S01]  /*01f0*/  @!P0 STS.64 [R2+0x80], R6 ;  /* 0x0000800602008388 */ /* 0x0001e20000000a00 */
[----:B------:R-:W-:Y:S06]  /*0200*/  BAR.SYNC.DEFER_BLOCKING 0x0 ;  /* 0x0000000000007b1d */ /* 0x000fec0000010000 */
[----:B------:R-:W-:Y:S05]  /*0210*/  @P0 BRA `(.L_x_1) ;  /* 0x0000000000500947 */ /* 0x000fea0003800000 */
[----:B------:R-:W-:-:S04]  /*0220*/  SHF.L.U32 R5, R3, 0x1, RZ ;  /* 0x0000000103057819 */ /* 0x000fc800000006ff */
[C---:B0-----:R-:W-:Y:S02]  /*0230*/  LOP3.LUT R7, R5.reuse, 0x6, RZ, 0xc0, !PT ;  /* 0x0000000605077812 */ /* 0x041fe400078ec0ff */
[----:B------:R-:W-:Y:S02]  /*0240*/  LOP3.LUT R6, R5, 0x18, RZ, 0xc0, !PT ;  /* 0x0000001805067812 */ /* 0x000fe400078ec0ff */
[----:B------:R-:W-:Y:S02]  /*0250*/  SHF.L.U32 R10, R7, 0x2, RZ ;  /* 0x00000002070a7819 */ /* 0x000fe400000006ff */
[----:B------:R-:W-:Y:S02]  /*0260*/  LOP3.LUT R5, R6, 0x3, R3, 0xf8, !PT ;  /* 0x0000000306057812 */ /* 0x000fe400078ef803 */
[----:B------:R-:W0:Y:S02]  /*0270*/  LDC R12, c[0x3][R10+0x40] ;  /* 0x00c010000a0c7b82 */ /* 0x000e240000000800 */
[----:B------:R-:W-:-:S05]  /*0280*/  LEA R5, R5, R4, 0x3 ;  /* 0x0000000405057211 */ /* 0x000fca00078e18ff */
[----:B------:R-:W0:Y:S01]  /*0290*/  LDS.64 R8, [R5+0x20] ;  /* 0x0000200005087984 */ /* 0x000e220000000a00 */
[----:B------:R-:W1:Y:S03]  /*02a0*/  LDC R11, c[0x3][R10] ;  /* 0x00c000000a0b7b82 */ /* 0x000e660000000800 */
[----:B------:R-:W2:Y:S01]  /*02b0*/  LDS.64 R6, [R5] ;  /* 0x0000000005067984 */ /* 0x000ea20000000a00 */
[-C--:B0-----:R-:W-:Y:S01]  /*02c0*/  FMUL R13, R9, R12.reuse ;  /* 0x0000000c090d7220 */ /* 0x081fe20000400000 */
[----:B------:R-:W-:-:S03]  /*02d0*/  FMUL R12, R8, R12 ;  /* 0x0000000c080c7220 */ /* 0x000fc60000400000 */
[-C--:B-1----:R-:W-:Y:S01]  /*02e0*/  FFMA R13, R8, R11.reuse, -R13 ;  /* 0x0000000b080d7223 */ /* 0x082fe2000000080d */
[----:B------:R-:W-:-:S03]  /*02f0*/  FFMA R12, R9, R11, R12 ;  /* 0x0000000b090c7223 */ /* 0x000fc6000000000c */
[C-C-:B--2---:R-:W-:Y:S01]  /*0300*/  FADD R8, R6.reuse, R13.reuse ;  /* 0x0000000d06087221 */ /* 0x144fe20000000000 */
[C-C-:B------:R-:W-:Y:S01]  /*0310*/  FADD R9, R7.reuse, R12.reuse ;  /* 0x0000000c07097221 */ /* 0x140fe20000000000 */
[----:B------:R-:W-:Y:S01]  /*0320*/  FADD R6, R6, -R13 ;  /* 0x8000000d06067221 */ /* 0x000fe20000000000 */
[----:B------:R-:W-:-:S03]  /*0330*/  FADD R7, R7, -R12 ;  /* 0x8000000c07077221 */ /* 0x000fc60000000000 */
[----:B------:R1:W-:Y:S04]  /*0340*/  STS.64 [R5], R8 ;  /* 0x0000000805007388 */ /* 0x0003e80000000a00 */
[----:B------:R1:W-:Y:S02]  /*0350*/  STS.64 [R5+0x20], R6 ;  /* 0x0000200605007388 */ /* 0x0003e40000000a00 */
.L_x_1:
[----:B------:R-:W-:Y:S05]  /*0360*/  BSYNC.RECONVERGENT B0 ;  /* 0x0000000000007941 */ /* 0x000fea0003800200 */
.L_x_0:
[----:B------:R-:W-:Y:S06]  /*0370*/  BAR.SYNC.DEFER_BLOCKING 0x0 ;  /* 0x0000000000007b1d */ /* 0x000fec0000010000 */
[----:B------:R-:W-:Y:S04]  /*0380*/  BSSY.RECONVERGENT B0, `(.L_x_2) ;  /* 0x0000017000007945 */ /* 0x000fe80003800200 */
[----:B------:R-:W-:Y:S05]  /*0390*/  @P0 BRA `(.L_x_3) ;  /* 0x0000000000540947 */ /* 0x000fea0003800000 */
[C---:B-1----:R-:W-:Y:S02]  /*03a0*/  LOP3.LUT R5, R3.reuse, 0x7, RZ, 0xc0, !PT ;  /* 0x0000000703057812 */ /* 0x042fe400078ec0ff */
[----:B0-----:R-:W-:Y:S02]  /*03b0*/  SHF.L.U32 R6, R3, 0x1, RZ ;  /* 0x0000000103067819 */ /* 0x001fe400000006ff */
[----:B------:R-:W-:Y:S02]  /*03c0*/  SHF.R.U32.HI R5, RZ, 0x1, R5 ;  /* 0x00000001ff057819 */ /* 0x000fe40000011605 */
[----:B------:R-:W-:Y:S02]  /*03d0*/  LOP3.LUT R6, R6, 0x10, RZ, 0xc0, !PT ;  /* 0x0000001006067812 */ /* 0x000fe400078ec0ff */
[----:B------:R-:W-:Y:S02]  /*03e0*/  SHF.L.U32 R10, R5, 0x2, RZ ;  /* 0x00000002050a7819 */ /* 0x000fe400000006ff */
[----:B------:R-:W-:-:S02]  /*03f0*/  LOP3.LUT R5, R6, 0x7, R3, 0xf8, !PT ;  /* 0x0000000706057812 */ /* 0x000fc400078ef803 */
[----:B------:R-:W0:Y:S02]  /*0400*/  LDC R11, c[0x3][R10+0x40] ;  /* 0x00c010000a0b7b82 */ /* 0x000e240000000800 */
[----:B------:R-:W-:-:S05]  /*0410*/  LEA R5, R5, R4, 0x3 ;  /* 0x0000000405057211 */ /* 0x000fca00078e18ff */
[----:B------:R-:W0:Y:S01]  /*0420*/  LDS.64 R8, [R5+0x40] ;  /* 0x0000400005087984 */ /* 0x000e220000000a00 */
[----:B------:R-:W1:Y:S03]  /*0430*/  LDC R4, c[0x3][R10] ;  /* 0x00c000000a047b82 */ /* 0x000e660000000800 */
[----:B------:R-:W2:Y:S01]  /*0440*/  LDS.64 R6, [R5] ;  /* 0x0000000005067984 */ /* 0x000ea20000000a00 */
[-C--:B0-----:R-:W-:Y:S01]  /*0450*/  FMUL R12, R8, R11.reuse ;  /* 0x0000000b080c7220 */ /* 0x081fe20000400000 */
[----:B------:R-:W-:-:S03]  /*0460*/  FMUL R11, R9, R11 ;  /* 0x0000000b090b7220 */ /* 0x000fc60000400000 */
[-C--:B-1----:R-:W-:Y:S01]  /*0470*/  FFMA R12, R9, R4.reuse, R12 ;  /* 0x00000004090c7223 */ /* 0x082fe2000000000c */
[----:B------:R-:W-:-:S03]  /*0480*/  FFMA R11, R8, R4, -R11 ;  /* 0x00000004080b7223 */ /* 0x000fc6000000080b */
[C-C-:B--2---:R-:W-:Y:S01]  /*0490*/  FADD R9, R7.reuse, R12.reuse ;  /* 0x0000000c07097221 */ /* 0x144fe20000000000 */
[C-C-:B------:R-:W-:Y:S01]  /*04a0*/  FADD R8, R6.reuse, R11.reuse ;  /* 0x0000000b06087221 */ /* 0x140fe20000000000 */
[----:B------:R-:W-:Y:S01]  /*04b0*/  FADD R7, R7, -R12 ;  /* 0x8000000c07077221 */ /* 0x000fe20000000000 */
[----:B------:R-:W-:-:S03]  /*04c0*/  FADD R6, R6, -R11 ;  /* 0x8000000b06067221 */ /* 0x000fc60000000000 */
[----:B------:R2:W-:Y:S04]  /*04d0*/  STS.64 [R5], R8 ;  /* 0x0000000805007388 */ /* 0x0005e80000000a00 */
[----:B------:R2:W-:Y:S02]  /*04e0*/  STS.64 [R5+0x40], R6 ;  /* 0x0000400605007388 */ /* 0x0005e40000000a00 */
.L_x_3:
[----:B------:R-:W-:Y:S05]  /*04f0*/  BSYNC.RECONVERGENT B0 ;  /* 0x0000000000007941 */ /* 0x000fea0003800200 */
.L_x_2:
[----:B------:R-:W-:Y:S06]  /*0500*/  BAR.SYNC.DEFER_BLOCKING 0x0 ;  /* 0x0000000000007b1d */ /* 0x000fec0000010000 */
[----:B------:R-:W-:Y:S04]  /*0510*/  BSSY.RECONVERGENT B0, `(.L_x_4) ;  /* 0x0000011000007945 */ /* 0x000fe80003800200 */
[----:B------:R-:W-:Y:S05]  /*0520*/  @P0 BRA `(.L_x_5) ;  /* 0x00000000003c0947 */ /* 0x000fea0003800000 */
[----:B-12---:R-:W-:Y:S01]  /*0530*/  SHF.L.U32 R8, R3, 0x2, RZ ;  /* 0x0000000203087819 */ /* 0x006fe200000006ff */
[----:B0-----:R-:W0:Y:S03]  /*0540*/  LDS.64 R6, [R2+0x80] ;  /* 0x0000800002067984 */ /* 0x001e260000000a00 */
[----:B------:R-:W0:Y:S01]  /*0550*/  LDC R10, c[0x3][R8+0x40] ;  /* 0x00c01000080a7b82 */ /* 0x000e220000000800 */
[----:B------:R-:W1:Y:S07]  /*0560*/  LDS.64 R4, [R2] ;  /* 0x0000000002047984 */ /* 0x000e6e0000000a00 */
[----:B------:R-:W2:Y:S01]  /*0570*/  LDC R9, c[0x3][R8] ;  /* 0x00c0000008097b82 */ /* 0x000ea20000000800 */
[-C--:B0-----:R-:W-:Y:S01]  /*0580*/  FMUL R12, R6, R10.reuse ;  /* 0x0000000a060c7220 */ /* 0x081fe20000400000 */
[----:B------:R-:W-:-:S03]  /*0590*/  FMUL R11, R7, R10 ;  /* 0x0000000a070b7220 */ /* 0x000fc60000400000 */
[-C--:B--2---:R-:W-:Y:S01]  /*05a0*/  FFMA R12, R7, R9.reuse, R12 ;  /* 0x00000009070c7223 */ /* 0x084fe2000000000c */
[----:B------:R-:W-:-:S03]  /*05b0*/  FFMA R11, R6, R9, -R11 ;  /* 0x00000009060b7223 */ /* 0x000fc6000000080b */
[C-C-:B-1----:R-:W-:Y:S01]  /*05c0*/  FADD R7, R5.reuse, R12.reuse ;  /* 0x0000000c05077221 */ /* 0x142fe20000000000 */
[C-C-:B------:R-:W-:Y:S01]  /*05d0*/  FADD R6, R4.reuse, R11.reuse ;  /* 0x0000000b04067221 */ /* 0x140fe20000000000 */
[----:B------:R-:W-:Y:S01]  /*05e0*/  FADD R5, R5, -R12 ;  /* 0x8000000c05057221 */ /* 0x000fe20000000000 */
[----:B------:R-:W-:-:S03]  /*05f0*/  FADD R4, R4, -R11 ;  /* 0x8000000b04047221 */ /* 0x000fc60000000000 */
[----:B------:R3:W-:Y:S04]  /*0600*/  STS.64 [R2], R6 ;  /* 0x0000000602007388 */ /* 0x0007e80000000a00 */
[----:B------:R3:W-:Y:S02]  /*0610*/  STS.64 [R2+0x80], R4 ;  /* 0x0000800402007388 */ /* 0x0007e40000000a00 */
.L_x_5:
[----:B------:R-:W-:Y:S05]  /*0620*/  BSYNC.RECONVERGENT B0 ;  /* 0x0000000000007941 */ /* 0x000fea0003800200 */
.L_x_4:
[----:B------:R-:W-:Y:S06]  /*0630*/  BAR.SYNC.DEFER_BLOCKING 0x0 ;  /* 0x0000000000007b1d */ /* 0x000fec0000010000 */
[----:B------:R-:W-:Y:S04]  /*0640*/  BSSY.RECONVERGENT B0, `(.L_x_6) ;  /* 0x0000011000007945 */ /* 0x000fe80003800200 */
[----:B------:R-:W-:Y:S05]  /*0650*/  @P0 BRA `(.L_x_7) ;  /* 0x00000000003c0947 */ /* 0x000fea0003800000 */
[C---:B------:R-:W-:Y:S02]  /*0660*/  SHF.L.U32 R12, R3.reuse, 0x2, RZ ;  /* 0x00000002030c7819 */ /* 0x040fe400000006ff */
[----:B------:R-:W-:Y:S02]  /*0670*/  LEA R3, R3, R2, 0x3 ;  /* 0x0000000203037211 */ /* 0x000fe400078e18ff */
[----:B------:R-:W-:-:S03]  /*0680*/  LOP3.LUT R12, R12, 0x3c, RZ, 0xe2, !PT ;  /* 0x0000003c0c0c7812 */ /* 0x000fc600078ee2ff */
[----:B0123--:R-:W0:Y:S01]  /*0690*/  LDS.128 R4, [R3] ;  /* 0x0000000003047984 */ /* 0x00fe220000000c00 */
[----:B------:R-:W0:Y:S08]  /*06a0*/  LDC R9, c[0x3][R12+0x40] ;  /* 0x00c010000c097b82 */ /* 0x000e300000000800 */
[----:B------:R-:W1:Y:S01]  /*06b0*/  LDC R8, c[0x3][R12] ;  /* 0x00c000000c087b82 */ /* 0x000e620000000800 */
[-C--:B0-----:R-:W-:Y:S01]  /*06c0*/  FMUL R10, R6, R9.reuse ;  /* 0x00000009060a7220 */ /* 0x081fe20000400000 */
[----:B------:R-:W-:-:S03]  /*06d0*/  FMUL R9, R7, R9 ;  /* 0x0000000907097220 */ /* 0x000fc60000400000 */
[-C--:B-1----:R-:W-:Y:S01]  /*06e0*/  FFMA R10, R7, R8.reuse, R10 ;  /* 0x00000008070a7223 */ /* 0x082fe2000000000a */
[----:B------:R-:W-:-:S03]  /*06f0*/  FFMA R7, R6, R8, -R9 ;  /* 0x0000000806077223 */ /* 0x000fc60000000809 */
[C-C-:B------:R-:W-:Y:S01]  /*0700*/  FADD R9, R5.reuse, R10.reuse ;  /* 0x0000000a05097221 */ /* 0x140fe20000000000 */
[----:B------:R-:W-:Y:S01]  /*0710*/  FADD R11, R5, -R10 ;  /* 0x8000000a050b7221 */ /* 0x000fe20000000000 */
[C-C-:B------:R-:W-:Y:S01]  /*0720*/  FADD R8, R4.reuse, R7.reuse ;  /* 0x0000000704087221 */ /* 0x140fe20000000000 */
[----:B------:R-:W-:-:S05]  /*0730*/  FADD R10, R4, -R7 ;  /* 0x80000007040a7221 */ /* 0x000fca0000000000 */
[----:B------:R4:W-:Y:S02]  /*0740*/  STS.128 [R3], R8 ;  /* 0x0000000803007388 */ /* 0x0009e40000000c00 */
.L_x_7:
[----:B------:R-:W-:Y:S05]  /*0750*/  BSYNC.RECONVERGENT B0 ;  /* 0x0000000000007941 */ /* 0x000fea0003800200 */
.L_x_6:
[----:B------:R-:W-:Y:S08]  /*0760*/  BAR.SYNC.DEFER_BLOCKING 0x0 ;  /* 0x0000000000007b1d */ /* 0x000ff00000010000 */
[----:B-123--:R-:W1:Y:S01]  /*0770*/  LDC.64 R4, c[0x0][0x388] ;  /* 0x0000e200ff047b82 */ /* 0x00ee620000000a00 */
[----:B0-----:R-:W0:Y:S04]  /*0780*/  LDS.64 R6, [R2] ;  /* 0x0000000002067984 */ /* 0x001e280000000a00 */
[----:B----4-:R-:W2:Y:S01]  /*0790*/  LDS.64 R8, [R2+0x80] ;  /* 0x0000800002087984 */ /* 0x010ea20000000a00 */
[----:B-1----:R-:W-:-:S05]  /*07a0*/  IMAD.WIDE R4, R0, 0x8, R4 ;  /* 0x0000000800047825 */ /* 0x002fca00078e0204 */
[----:B0-----:R-:W-:Y:S04]  /*07b0*/  STG.E.64 desc[UR4][R4.64], R6 ;  /* 0x0000000604007986 */ /* 0x001fe8000c101b04 */
[----:B--2---:R-:W-:Y:S01]  /*07c0*/  STG.E.64 desc[UR4][R4.64+0x80], R8 ;  /* 0x0000800804007986 */ /* 0x004fe2000c101b04 */
[----:B------:R-:W-:Y:S05]  /*07d0*/  EXIT ;  /* 0x000000000000794d */ /* 0x000fea0003800000 */
.L_x_8:
[----:B------:R-:W-:-:S00]  /*07e0*/  BRA `(.L_x_8) ;  /* 0xfffffffc00fc7947 */ /* 0x000fc0000383ffff */
[----:B------:R-:W-:-:S00]  /*07f0*/  NOP ;  /* 0x0000000000007918 */ /* 0x000fc00000000000 */
        /* <DEDUP_REMOVED lines=8> */
.L_x_9:


//--------------------- .nv.shared._ZN8CudaCalc23fft32_v4_correct_kernelEPK6float2PS0_i --------------------------
	.section	.nv.shared._ZN8CudaCalc23fft32_v4_correct_kernelEPK6float2PS0_i,"aw",@nobits
	.sectionflags	@""
	.align	16
	.zero		1024


//--------------------- .nv.shared.reserved.0     --------------------------
	.section	.nv.shared.reserved.0,"aw",@nobits
	.weak		__nv_reservedSMEM_offset_0_alias
	.size		__nv_reservedSMEM_offset_0_alias, 0, 64
	.other		__nv_reservedSMEM_offset_0_alias,@"STO_CUDA_RESERVED_SHARED STV_DEFAULT"
__nv_reservedSMEM_offset_0_alias:
	.zero		0
	.zero		64


//--------------------- .nv.constant0._ZN8CudaCalc23fft32_v4_correct_kernelEPK6float2PS0_i --------------------------
	.section	.nv.constant0._ZN8CudaCalc23fft32_v4_correct_kernelEPK6float2PS0_i,"a",@progbits
	.sectionflags	@""
	.align	4
.nv.constant0._ZN8CudaCalc23fft32_v4_correct_kernelEPK6float2PS0_i:
	.zero		916


//--------------------- SYMBOLS --------------------------

	.type		.nv.reservedSmem.offset0,@object
	.size		.nv.reservedSmem.offset0,0x4
	.type		.nv.reservedSmem.cap,@object
	.size		.nv.reservedSmem.cap,0x4
